//
// Generated by NVIDIA NVVM Compiler
//
// Compiler Build ID: CL-36424714
// Cuda compilation tools, release 13.0, V13.0.88
// Based on NVVM 20.0.0
//

.version 9.0
.target sm_100
.address_size 64

	// .globl	_Z14scaleVectorGPUPffi

.visible .entry _Z14scaleVectorGPUPffi(
	.param .u64 .ptr .align 1 _Z14scaleVectorGPUPffi_param_0,
	.param .f32 _Z14scaleVectorGPUPffi_param_1,
	.param .u32 _Z14scaleVectorGPUPffi_param_2
)
{
	.reg .pred 	%p<2>;
	.reg .b32 	%r<6>;
	.reg .b32 	%f<4>;
	.reg .b64 	%rd<5>;

	ld.param.u64 	%rd1, [_Z14scaleVectorGPUPffi_param_0];
	ld.param.f32 	%f1, [_Z14scaleVectorGPUPffi_param_1];
	ld.param.u32 	%r2, [_Z14scaleVectorGPUPffi_param_2];
	mov.u32 	%r3, %ctaid.x;
	mov.u32 	%r4, %ntid.x;
	mov.u32 	%r5, %tid.x;
	mad.lo.s32 	%r1, %r3, %r4, %r5;
	setp.ge.s32 	%p1, %r1, %r2;
	@%p1 bra 	$L__BB0_2;
	cvta.to.global.u64 	%rd2, %rd1;
	mul.wide.s32 	%rd3, %r1, 4;
	add.s64 	%rd4, %rd2, %rd3;
	ld.global.f32 	%f2, [%rd4];
	mul.f32 	%f3, %f1, %f2;
	st.global.f32 	[%rd4], %f3;
$L__BB0_2:
	ret;

}


// ===== COMPILED SASS (sm_100) =====

	.target	sm_100

	.elftype	@"ET_EXEC"


//--------------------- .note.nv.tkinfo           --------------------------
	.section	.note.nv.tkinfo,"",@"SHT_NOTE"
	.sectionflags	@"SHF_NOTE_NV_TKINFO"
	.tkinfo
        /*0018*/ 	.word	0x00000002
        /*0030*/ 	.string	""
        /*0030*/ 	.string	"ptxas"
        /*0030*/ 	.string	"Cuda compilation tools, release 13.0, V13.0.88"
        /*0030*/ 	.string	"Build cuda_13.0.r13.0/compiler.36424714_0"
        /*0030*/ 	.string	"-arch sm_100 -m 64 "



//--------------------- .note.nv.cuinfo           --------------------------
	.section	.note.nv.cuinfo,"",@"SHT_NOTE"
	.sectionflags	@"SHF_NOTE_NV_CUINFO"
        /*0018*/ 	.short	0x0002
        /*001a*/ 	.short	0x0064
        /*001c*/ 	.short	0x0082
	.zero		2


//--------------------- .nv.info                  --------------------------
	.section	.nv.info,"",@"SHT_CUDA_INFO"
	.align	4


	//----- nvinfo : EIATTR_REGCOUNT
	.align		4
        /*0000*/ 	.byte	0x04, 0x2f
        /*0002*/ 	.short	(.L_1 - .L_0)
	.align		4
.L_0:
        /*0004*/ 	.word	index@(_Z14scaleVectorGPUPffi)
        /*0008*/ 	.word	0x00000008


	//----- nvinfo : EIATTR_FRAME_SIZE
	.align		4
.L_1:
        /*000c*/ 	.byte	0x04, 0x11
        /*000e*/ 	.short	(.L_3 - .L_2)
	.align		4
.L_2:
        /*0010*/ 	.word	index@(_Z14scaleVectorGPUPffi)
        /*0014*/ 	.word	0x00000000


	//----- nvinfo : EIATTR_MIN_STACK_SIZE
	.align		4
.L_3:
        /*0018*/ 	.byte	0x04, 0x12
        /*001a*/ 	.short	(.L_5 - .L_4)
	.align		4
.L_4:
        /*001c*/ 	.word	index@(_Z14scaleVectorGPUPffi)
        /*0020*/ 	.word	0x00000000
.L_5:


//--------------------- .nv.compat                --------------------------
	.section	.nv.compat,"",@"SHT_CUDA_COMPAT_INFO"
	.align	4
        /*0000*/ 	.byte	0x02, 0x09, 0x00, 0x00, 0x02, 0x02, 0x01, 0x00, 0x02, 0x05, 0x05, 0x00, 0x03, 0x07, 0x01, 0x01
        /*0010*/ 	.byte	0x02, 0x03, 0x00, 0x00, 0x02, 0x06, 0x01, 0x00, 0x04, 0x0b, 0x08, 0x00, 0x09, 0x00, 0x00, 0x00
        /*0020*/ 	.byte	0x00, 0x00, 0x00, 0x00


//--------------------- .nv.info._Z14scaleVectorGPUPffi --------------------------
	.section	.nv.info._Z14scaleVectorGPUPffi,"",@"SHT_CUDA_INFO"
	.sectionflags	@""
	.align	4


	//----- nvinfo : EIATTR_CUDA_API_VERSION
	.align		4
        /*0000*/ 	.byte	0x04, 0x37
        /*0002*/ 	.short	(.L_7 - .L_6)
.L_6:
        /*0004*/ 	.word	0x00000082


	//----- nvinfo : EIATTR_KPARAM_INFO
	.align		4
.L_7:
        /*0008*/ 	.byte	0x04, 0x17
        /*000a*/ 	.short	(.L_9 - .L_8)
.L_8:
        /*000c*/ 	.word	0x00000000
        /*0010*/ 	.short	0x0002
        /*0012*/ 	.short	0x000c
        /*0014*/ 	.byte	0x00, 0xf0, 0x11, 0x00


	//----- nvinfo : EIATTR_KPARAM_INFO
	.align		4
.L_9:
        /*0018*/ 	.byte	0x04, 0x17
        /*001a*/ 	.short	(.L_11 - .L_10)
.L_10:
        /*001c*/ 	.word	0x00000000
        /*0020*/ 	.short	0x0001
        /*0022*/ 	.short	0x0008
        /*0024*/ 	.byte	0x00, 0xf0, 0x11, 0x00


	//----- nvinfo : EIATTR_KPARAM_INFO
	.align		4
.L_11:
        /*0028*/ 	.byte	0x04, 0x17
        /*002a*/ 	.short	(.L_13 - .L_12)
.L_12:
        /*002c*/ 	.word	0x00000000
        /*0030*/ 	.short	0x0000
        /*0032*/ 	.short	0x0000
        /*0034*/ 	.byte	0x00, 0xf5, 0x21, 0x00


	//----- nvinfo : EIATTR_SPARSE_MMA_MASK
	.align		4
.L_13:
        /*0038*/ 	.byte	0x03, 0x50
        /*003a*/ 	.short	0x0000


	//----- nvinfo : EIATTR_MAXREG_COUNT
	.align		4
        /*003c*/ 	.byte	0x03, 0x1b
        /*003e*/ 	.short	0x00ff


	//----- nvinfo : EIATTR_MERCURY_ISA_VERSION
	.align		4
        /*0040*/ 	.byte	0x03, 0x5f
        /*0042*/ 	.short	0x0101


	//----- nvinfo : EIATTR_VRC_CTA_INIT_COUNT
	.align		4
        /*0044*/ 	.byte	0x02, 0x4a
	.zero		1
	.zero		1


	//----- nvinfo : EIATTR_EXIT_INSTR_OFFSETS
	.align		4
        /*0048*/ 	.byte	0x04, 0x1c
        /*004a*/ 	.short	(.L_15 - .L_14)


	//   ....[0]....
.L_14:
        /*004c*/ 	.word	0x00000070


	//   ....[1]....
        /*0050*/ 	.word	0x000000f0


	//----- nvinfo : EIATTR_CBANK_PARAM_SIZE
	.align		4
.L_15:
        /*0054*/ 	.byte	0x03, 0x19
        /*0056*/ 	.short	0x0010


	//----- nvinfo : EIATTR_PARAM_CBANK
	.align		4
        /*0058*/ 	.byte	0x04, 0x0a
        /*005a*/ 	.short	(.L_17 - .L_16)
	.align		4
.L_16:
        /*005c*/ 	.word	index@(.nv.constant0._Z14scaleVectorGPUPffi)
        /*0060*/ 	.short	0x0380
        /*0062*/ 	.short	0x0010


	//----- nvinfo : EIATTR_SW_WAR
	.align		4
.L_17:
        /*0064*/ 	.byte	0x04, 0x36
        /*0066*/ 	.short	(.L_19 - .L_18)
.L_18:
        /*0068*/ 	.word	0x00000008
.L_19:


//--------------------- .nv.callgraph             --------------------------
	.section	.nv.callgraph,"",@"SHT_CUDA_CALLGRAPH"
	.align	4
	.sectionentsize	8
	.align		4
        /*0000*/ 	.word	0x00000000
	.align		4
        /*0004*/ 	.word	0xffffffff
	.align		4
        /*0008*/ 	.word	0x00000000
	.align		4
        /*000c*/ 	.word	0xfffffffe
	.align		4
        /*0010*/ 	.word	0x00000000
	.align		4
        /*0014*/ 	.word	0xfffffffd
	.align		4
        /*0018*/ 	.word	0x00000000
	.align		4
        /*001c*/ 	.word	0xfffffffc


//--------------------- .text._Z14scaleVectorGPUPffi --------------------------
	.section	.text._Z14scaleVectorGPUPffi,"ax",@progbits
	.align	128
        .global         _Z14scaleVectorGPUPffi
        .type           _Z14scaleVectorGPUPffi,@function
        .size           _Z14scaleVectorGPUPffi,(.L_x_1 - _Z14scaleVectorGPUPffi)
        .other          _Z14scaleVectorGPUPffi,@"STO_CUDA_ENTRY STV_DEFAULT"
_Z14scaleVectorGPUPffi:
.text._Z14scaleVectorGPUPffi:
[----:B------:R-:W-:Y:S01]  /*0000*/  LDC R1, c[0x0][0x37c] ;  /* 0x0000df00ff017b82 */ /* 0x000fe20000000800 */
[----:B------:R-:W0:Y:S07]  /*0010*/  S2R R0, SR_TID.X ;  /* 0x0000000000007919 */ /* 0x000e2e0000002100 */
[----:B------:R-:W0:Y:S01]  /*0020*/  S2UR UR4, SR_CTAID.X ;  /* 0x00000000000479c3 */ /* 0x000e220000002500 */
[----:B------:R-:W1:Y:S07]  /*0030*/  LDCU UR5, c[0x0][0x38c] ;  /* 0x00007180ff0577ac */ /* 0x000e6e0008000800 */
[----:B------:R-:W0:Y:S02]  /*0040*/  LDC R5, c[0x0][0x360] ;  /* 0x0000d800ff057b82 */ /* 0x000e240000000800 */
[----:B0-----:R-:W-:-:S05]  /*0050*/  IMAD R5, R5, UR4, R0 ;  /* 0x0000000405057c24 */ /* 0x001fca000f8e0200 */
[----:B-1----:R-:W-:-:S13]  /*0060*/  ISETP.GE.AND P0, PT, R5, UR5, PT ;  /* 0x0000000505007c0c */ /* 0x002fda000bf06270 */
[----:B------:R-:W-:Y:S05]  /*0070*/  @P0 EXIT ;  /* 0x000000000000094d */ /* 0x000fea0003800000 */
[----:B------:R-:W0:Y:S01]  /*0080*/  LDC.64 R2, c[0x0][0x380] ;  /* 0x0000e000ff027b82 */ /* 0x000e220000000a00 */
[----:B------:R-:W1:Y:S01]  /*0090*/  LDCU.64 UR4, c[0x0][0x358] ;  /* 0x00006b00ff0477ac */ /* 0x000e620008000a00 */
[----:B------:R-:W2:Y:S01]  /*00a0*/  LDCU UR6, c[0x0][0x388] ;  /* 0x00007100ff0677ac */ /* 0x000ea20008000800 */
[----:B0-----:R-:W-:-:S05]  /*00b0*/  IMAD.WIDE R2, R5, 0x4, R2 ;  /* 0x0000000405027825 */ /* 0x001fca00078e0202 */
[----:B-1----:R-:W2:Y:S02]  /*00c0*/  LDG.E R0, desc[UR4][R2.64] ;  /* 0x0000000402007981 */ /* 0x002ea4000c1e1900 */
[----:B--2---:R-:W-:-:S05]  /*00d0*/  FMUL R5, R0, UR6 ;  /* 0x0000000600057c20 */ /* 0x004fca0008400000 */
[----:B------:R-:W-:Y:S01]  /*00e0*/  STG.E desc[UR4][R2.64], R5 ;  /* 0x0000000502007986 */ /* 0x000fe2000c101904 */
[----:B------:R-:W-:Y:S05]  /*00f0*/  EXIT ;  /* 0x000000000000794d */ /* 0x000fea0003800000 */
.L_x_0:
[----:B------:R-:W-:-:S00]  /*0100*/  BRA `(.L_x_0) ;  /* 0xfffffffc00fc7947 */ /* 0x000fc0000383ffff */
[----:B------:R-:W-:-:S00]  /*0110*/  NOP ;  /* 0x0000000000007918 */ /* 0x000fc00000000000 */
        /* <DEDUP_REMOVED lines=14> */
.L_x_1:


//--------------------- .nv.shared.reserved.0     --------------------------
	.section	.nv.shared.reserved.0,"aw",@nobits
	.weak		__nv_reservedSMEM_offset_0_alias
	.size		__nv_reservedSMEM_offset_0_alias, 0, 64
	.other		__nv_reservedSMEM_offset_0_alias,@"STO_CUDA_RESERVED_SHARED STV_DEFAULT"
__nv_reservedSMEM_offset_0_alias:
	.zero		0
	.zero		64


//--------------------- .nv.constant0._Z14scaleVectorGPUPffi --------------------------
	.section	.nv.constant0._Z14scaleVectorGPUPffi,"a",@progbits
	.sectionflags	@""
	.align	4
.nv.constant0._Z14scaleVectorGPUPffi:
	.zero		912


//--------------------- SYMBOLS --------------------------

	.type		.nv.reservedSmem.offset0,@object
	.size		.nv.reservedSmem.offset0,0x4
